//
// Generated by NVIDIA NVVM Compiler
//
// Compiler Build ID: CL-36424714
// Cuda compilation tools, release 13.0, V13.0.88
// Based on NVVM 20.0.0
//

.version 9.0
.target sm_100
.address_size 64

	// .globl	TestKernel
.extern .func  (.param .b32 func_retval0) vprintf
(
	.param .b64 vprintf_param_0,
	.param .b64 vprintf_param_1
)
;
.global .align 1 .b8 $str[10] = {32, 97, 32, 61, 32, 37, 100, 32, 10};

.visible .entry TestKernel()
{
	.local .align 8 .b8 	__local_depot0[8];
	.reg .b64 	%SP;
	.reg .b64 	%SPL;
	.reg .b32 	%r<4>;
	.reg .b64 	%rd<5>;

	mov.u64 	%SPL, __local_depot0;
	cvta.local.u64 	%SP, %SPL;
	add.u64 	%rd1, %SP, 0;
	add.u64 	%rd2, %SPL, 0;
	mov.b32 	%r1, 0;
	st.local.u32 	[%rd2], %r1;
	mov.u64 	%rd3, $str;
	cvta.global.u64 	%rd4, %rd3;
	{ // callseq 0, 0
	.param .b64 param0;
	st.param.b64 	[param0], %rd4;
	.param .b64 param1;
	st.param.b64 	[param1], %rd1;
	.param .b32 retval0;
	call.uni (retval0), 
	vprintf, 
	(
	param0, 
	param1
	);
	ld.param.b32 	%r2, [retval0];
	} // callseq 0

}


// ===== COMPILED SASS (sm_100) =====

	.target	sm_100

	.elftype	@"ET_EXEC"


//--------------------- .note.nv.tkinfo           --------------------------
	.section	.note.nv.tkinfo,"",@"SHT_NOTE"
	.sectionflags	@"SHF_NOTE_NV_TKINFO"
	.tkinfo
        /*0018*/ 	.word	0x00000002
        /*0030*/ 	.string	""
        /*0030*/ 	.string	"ptxas"
        /*0030*/ 	.string	"Cuda compilation tools, release 13.0, V13.0.88"
        /*0030*/ 	.string	"Build cuda_13.0.r13.0/compiler.36424714_0"
        /*0030*/ 	.string	"-arch sm_100 -m 64 "



//--------------------- .note.nv.cuinfo           --------------------------
	.section	.note.nv.cuinfo,"",@"SHT_NOTE"
	.sectionflags	@"SHF_NOTE_NV_CUINFO"
        /*0018*/ 	.short	0x0002
        /*001a*/ 	.short	0x0064
        /*001c*/ 	.short	0x0082
	.zero		2


//--------------------- .nv.info                  --------------------------
	.section	.nv.info,"",@"SHT_CUDA_INFO"
	.align	4


	//----- nvinfo : EIATTR_REGCOUNT
	.align		4
        /*0000*/ 	.byte	0x04, 0x2f
        /*0002*/ 	.short	(.L_2 - .L_1)
	.align		4
.L_1:
        /*0004*/ 	.word	index@(TestKernel)
        /*0008*/ 	.word	0x00000018


	//----- nvinfo : EIATTR_FRAME_SIZE
	.align		4
.L_2:
        /*000c*/ 	.byte	0x04, 0x11
        /*000e*/ 	.short	(.L_4 - .L_3)
	.align		4
.L_3:
        /*0010*/ 	.word	index@(TestKernel)
        /*0014*/ 	.word	0x00000008


	//----- nvinfo : EIATTR_MIN_STACK_SIZE
	.align		4
.L_4:
        /*0018*/ 	.byte	0x04, 0x12
        /*001a*/ 	.short	(.L_6 - .L_5)
	.align		4
.L_5:
        /*001c*/ 	.word	index@(TestKernel)
        /*0020*/ 	.word	0x00000008
.L_6:


//--------------------- .nv.compat                --------------------------
	.section	.nv.compat,"",@"SHT_CUDA_COMPAT_INFO"
	.align	4
        /*0000*/ 	.byte	0x02, 0x09, 0x00, 0x00, 0x02, 0x02, 0x01, 0x00, 0x02, 0x05, 0x05, 0x00, 0x03, 0x07, 0x01, 0x01
        /*0010*/ 	.byte	0x02, 0x03, 0x00, 0x00, 0x02, 0x06, 0x01, 0x00, 0x04, 0x0b, 0x08, 0x00, 0x09, 0x00, 0x00, 0x00
        /*0020*/ 	.byte	0x00, 0x00, 0x00, 0x00


//--------------------- .nv.info.TestKernel       --------------------------
	.section	.nv.info.TestKernel,"",@"SHT_CUDA_INFO"
	.sectionflags	@""
	.align	4


	//----- nvinfo : EIATTR_CUDA_API_VERSION
	.align		4
        /*0000*/ 	.byte	0x04, 0x37
        /*0002*/ 	.short	(.L_8 - .L_7)
.L_7:
        /*0004*/ 	.word	0x00000082


	//----- nvinfo : EIATTR_SPARSE_MMA_MASK
	.align		4
.L_8:
        /*0008*/ 	.byte	0x03, 0x50
        /*000a*/ 	.short	0x0000


	//----- nvinfo : EIATTR_MAXREG_COUNT
	.align		4
        /*000c*/ 	.byte	0x03, 0x1b
        /*000e*/ 	.short	0x00ff


	//----- nvinfo : EIATTR_EXTERNS
	.align		4
        /*0010*/ 	.byte	0x04, 0x0f
        /*0012*/ 	.short	(.L_10 - .L_9)


	//   ....[0]....
	.align		4
.L_9:
        /*0014*/ 	.word	index@(vprintf)


	//----- nvinfo : EIATTR_MERCURY_ISA_VERSION
	.align		4
.L_10:
        /*0018*/ 	.byte	0x03, 0x5f
        /*001a*/ 	.short	0x0101


	//----- nvinfo : EIATTR_VRC_CTA_INIT_COUNT
	.align		4
        /*001c*/ 	.byte	0x02, 0x4a
	.zero		1
	.zero		1


	//----- nvinfo : EIATTR_SYSCALL_OFFSETS
	.align		4
        /*0020*/ 	.byte	0x04, 0x46
        /*0022*/ 	.short	(.L_12 - .L_11)


	//   ....[0]....
.L_11:
        /*0024*/ 	.word	0x000000d0


	//----- nvinfo : EIATTR_EXIT_INSTR_OFFSETS
	.align		4
.L_12:
        /*0028*/ 	.byte	0x04, 0x1c
        /*002a*/ 	.short	(.L_14 - .L_13)


	//   ....[0]....
.L_13:
        /*002c*/ 	.word	0x000000e0


	//----- nvinfo : EIATTR_SW_WAR
	.align		4
.L_14:
        /*0030*/ 	.byte	0x04, 0x36
        /*0032*/ 	.short	(.L_16 - .L_15)
.L_15:
        /*0034*/ 	.word	0x00000008
.L_16:


//--------------------- .nv.callgraph             --------------------------
	.section	.nv.callgraph,"",@"SHT_CUDA_CALLGRAPH"
	.align	4
	.sectionentsize	8
	.align		4
        /*0000*/ 	.word	0x00000000
	.align		4
        /*0004*/ 	.word	0xffffffff
	.align		4
        /*0008*/ 	.word	index@(TestKernel)
	.align		4
        /*000c*/ 	.word	index@(vprintf)
	.align		4
        /*0010*/ 	.word	0x00000000
	.align		4
        /*0014*/ 	.word	0xfffffffe
	.align		4
        /*0018*/ 	.word	0x00000000
	.align		4
        /*001c*/ 	.word	0xfffffffd
	.align		4
        /*0020*/ 	.word	0x00000000
	.align		4
        /*0024*/ 	.word	0xfffffffc


//--------------------- .nv.constant4             --------------------------
	.section	.nv.constant4,"a",@progbits
	.align	8
	.align		8
.nv.constant4:
        /*0000*/ 	.dword	vprintf
	.align		8
        /*0008*/ 	.dword	$str


//--------------------- .text.TestKernel          --------------------------
	.section	.text.TestKernel,"ax",@progbits
	.align	128
        .global         TestKernel
        .type           TestKernel,@function
        .size           TestKernel,(.L_x_2 - TestKernel)
        .other          TestKernel,@"STO_CUDA_ENTRY STV_DEFAULT"
TestKernel:
.text.TestKernel:
[----:B------:R-:W0:Y:S02]  /*0000*/  LDC R1, c[0x0][0x37c] ;  /* 0x0000df00ff017b82 */ /* 0x000e240000000800 */
[----:B0-----:R-:W-:Y:S01]  /*0010*/  VIADD R1, R1, 0xfffffff8 ;  /* 0xfffffff801017836 */ /* 0x001fe20000000000 */
[----:B------:R-:W-:Y:S01]  /*0020*/  MOV R0, 0x0 ;  /* 0x0000000000007802 */ /* 0x000fe20000000f00 */
[----:B------:R-:W0:Y:S03]  /*0030*/  LDCU UR4, c[0x0][0x2f8] ;  /* 0x00005f00ff0477ac */ /* 0x000e260008000800 */
[----:B------:R1:W-:Y:S01]  /*0040*/  STL [R1], RZ ;  /* 0x000000ff01007387 */ /* 0x0003e20000100800 */
[----:B------:R1:W2:Y:S01]  /*0050*/  LDC.64 R2, c[0x4][R0] ;  /* 0x0100000000027b82 */ /* 0x0002a20000000a00 */
[----:B------:R-:W3:Y:S01]  /*0060*/  LDCU.64 UR6, c[0x4][0x8] ;  /* 0x01000100ff0677ac */ /* 0x000ee20008000a00 */
[----:B------:R-:W4:Y:S01]  /*0070*/  LDCU UR5, c[0x0][0x2fc] ;  /* 0x00005f80ff0577ac */ /* 0x000f220008000800 */
[----:B0-----:R-:W-:Y:S01]  /*0080*/  IADD3 R6, P0, PT, R1, UR4, RZ ;  /* 0x0000000401067c10 */ /* 0x001fe2000ff1e0ff */
[----:B---3--:R-:W-:Y:S01]  /*0090*/  IMAD.U32 R4, RZ, RZ, UR6 ;  /* 0x00000006ff047e24 */ /* 0x008fe2000f8e00ff */
[----:B------:R-:W-:-:S03]  /*00a0*/  MOV R5, UR7 ;  /* 0x0000000700057c02 */ /* 0x000fc60008000f00 */
[----:B-1--4-:R-:W-:-:S08]  /*00b0*/  IMAD.X R7, RZ, RZ, UR5, P0 ;  /* 0x00000005ff077e24 */ /* 0x012fd000080e06ff */
[----:B------:R-:W-:-:S07]  /*00c0*/  LEPC R20, `(.L_x_0) ;  /* 0x000000001014794e */ /* 0x000fce0000000000 */
[----:B--2---:R-:W-:Y:S05]  /*00d0*/  CALL.ABS.NOINC R2 ;  /* 0x0000000002007343 */ /* 0x004fea0003c00000 */
.L_x_0:
[----:B------:R-:W-:Y:S05]  /*00e0*/  EXIT ;  /* 0x000000000000794d */ /* 0x000fea0003800000 */
.L_x_1:
[----:B------:R-:W-:-:S00]  /*00f0*/  BRA `(.L_x_1) ;  /* 0xfffffffc00fc7947 */ /* 0x000fc0000383ffff */
[----:B------:R-:W-:-:S00]  /*0100*/  NOP ;  /* 0x0000000000007918 */ /* 0x000fc00000000000 */
[----:B------:R-:W-:-:S00]  /*0110*/  NOP ;  /* 0x0000000000007918 */ /* 0x000fc00000000000 */
[----:B------:R-:W-:-:S00]  /*0120*/  NOP ;  /* 0x0000000000007918 */ /* 0x000fc00000000000 */
[----:B------:R-:W-:-:S00]  /*0130*/  NOP ;  /* 0x0000000000007918 */ /* 0x000fc00000000000 */
[----:B------:R-:W-:-:S00]  /*0140*/  NOP ;  /* 0x0000000000007918 */ /* 0x000fc00000000000 */
[----:B------:R-:W-:-:S00]  /*0150*/  NOP ;  /* 0x0000000000007918 */ /* 0x000fc00000000000 */
[----:B------:R-:W-:-:S00]  /*0160*/  NOP ;  /* 0x0000000000007918 */ /* 0x000fc00000000000 */
[----:B------:R-:W-:-:S00]  /*0170*/  NOP ;  /* 0x0000000000007918 */ /* 0x000fc00000000000 */
.L_x_2:


//--------------------- .nv.global.init           --------------------------
	.section	.nv.global.init,"aw",@progbits
.nv.global.init:
	.type		$str,@object
	.size		$str,(.L_0 - $str)
$str:
        /*0000*/ 	.byte	0x20, 0x61, 0x20, 0x3d, 0x20, 0x25, 0x64, 0x20, 0x0a, 0x00
.L_0:


//--------------------- .nv.shared.reserved.0     --------------------------
	.section	.nv.shared.reserved.0,"aw",@nobits
	.weak		__nv_reservedSMEM_offset_0_alias
	.size		__nv_reservedSMEM_offset_0_alias, 0, 64
	.other		__nv_reservedSMEM_offset_0_alias,@"STO_CUDA_RESERVED_SHARED STV_DEFAULT"
__nv_reservedSMEM_offset_0_alias:
	.zero		0
	.zero		64


//--------------------- .nv.constant0.TestKernel  --------------------------
	.section	.nv.constant0.TestKernel,"a",@progbits
	.sectionflags	@""
	.align	4
.nv.constant0.TestKernel:
	.zero		896


//--------------------- SYMBOLS --------------------------

	.type		.nv.reservedSmem.offset0,@object
	.size		.nv.reservedSmem.offset0,0x4
	.type		vprintf,@function
